//
// Generated by NVIDIA NVVM Compiler
//
// Compiler Build ID: CL-36424714
// Cuda compilation tools, release 13.0, V13.0.88
// Based on NVVM 20.0.0
//

.version 9.0
.target sm_100
.address_size 64

	// .globl	_Z10cuda_hellov
.extern .func  (.param .b32 func_retval0) vprintf
(
	.param .b64 vprintf_param_0,
	.param .b64 vprintf_param_1
)
;
.global .align 1 .b8 $str[27] = {72, 101, 108, 108, 111, 32, 102, 114, 111, 109, 32, 67, 85, 68, 65, 32, 116, 104, 114, 101, 97, 100, 32, 37, 100, 10};

.visible .entry _Z10cuda_hellov()
{
	.local .align 8 .b8 	__local_depot0[8];
	.reg .b64 	%SP;
	.reg .b64 	%SPL;
	.reg .b32 	%r<4>;
	.reg .b64 	%rd<5>;

	mov.u64 	%SPL, __local_depot0;
	cvta.local.u64 	%SP, %SPL;
	add.u64 	%rd1, %SP, 0;
	add.u64 	%rd2, %SPL, 0;
	mov.u32 	%r1, %tid.x;
	st.local.u32 	[%rd2], %r1;
	mov.u64 	%rd3, $str;
	cvta.global.u64 	%rd4, %rd3;
	{ // callseq 0, 0
	.param .b64 param0;
	st.param.b64 	[param0], %rd4;
	.param .b64 param1;
	st.param.b64 	[param1], %rd1;
	.param .b32 retval0;
	call.uni (retval0), 
	vprintf, 
	(
	param0, 
	param1
	);
	ld.param.b32 	%r2, [retval0];
	} // callseq 0
	ret;

}


// ===== COMPILED SASS (sm_100) =====

	.target	sm_100

	.elftype	@"ET_EXEC"


//--------------------- .note.nv.tkinfo           --------------------------
	.section	.note.nv.tkinfo,"",@"SHT_NOTE"
	.sectionflags	@"SHF_NOTE_NV_TKINFO"
	.tkinfo
        /*0018*/ 	.word	0x00000002
        /*0030*/ 	.string	""
        /*0030*/ 	.string	"ptxas"
        /*0030*/ 	.string	"Cuda compilation tools, release 13.0, V13.0.88"
        /*0030*/ 	.string	"Build cuda_13.0.r13.0/compiler.36424714_0"
        /*0030*/ 	.string	"-arch sm_100 -m 64 "



//--------------------- .note.nv.cuinfo           --------------------------
	.section	.note.nv.cuinfo,"",@"SHT_NOTE"
	.sectionflags	@"SHF_NOTE_NV_CUINFO"
        /*0018*/ 	.short	0x0002
        /*001a*/ 	.short	0x0064
        /*001c*/ 	.short	0x0082
	.zero		2


//--------------------- .nv.info                  --------------------------
	.section	.nv.info,"",@"SHT_CUDA_INFO"
	.align	4


	//----- nvinfo : EIATTR_REGCOUNT
	.align		4
        /*0000*/ 	.byte	0x04, 0x2f
        /*0002*/ 	.short	(.L_2 - .L_1)
	.align		4
.L_1:
        /*0004*/ 	.word	index@(_Z10cuda_hellov)
        /*0008*/ 	.word	0x00000018


	//----- nvinfo : EIATTR_FRAME_SIZE
	.align		4
.L_2:
        /*000c*/ 	.byte	0x04, 0x11
        /*000e*/ 	.short	(.L_4 - .L_3)
	.align		4
.L_3:
        /*0010*/ 	.word	index@(_Z10cuda_hellov)
        /*0014*/ 	.word	0x00000008


	//----- nvinfo : EIATTR_MIN_STACK_SIZE
	.align		4
.L_4:
        /*0018*/ 	.byte	0x04, 0x12
        /*001a*/ 	.short	(.L_6 - .L_5)
	.align		4
.L_5:
        /*001c*/ 	.word	index@(_Z10cuda_hellov)
        /*0020*/ 	.word	0x00000008
.L_6:


//--------------------- .nv.compat                --------------------------
	.section	.nv.compat,"",@"SHT_CUDA_COMPAT_INFO"
	.align	4
        /*0000*/ 	.byte	0x02, 0x09, 0x00, 0x00, 0x02, 0x02, 0x01, 0x00, 0x02, 0x05, 0x05, 0x00, 0x03, 0x07, 0x01, 0x01
        /*0010*/ 	.byte	0x02, 0x03, 0x00, 0x00, 0x02, 0x06, 0x01, 0x00, 0x04, 0x0b, 0x08, 0x00, 0x09, 0x00, 0x00, 0x00
        /*0020*/ 	.byte	0x00, 0x00, 0x00, 0x00


//--------------------- .nv.info._Z10cuda_hellov  --------------------------
	.section	.nv.info._Z10cuda_hellov,"",@"SHT_CUDA_INFO"
	.sectionflags	@""
	.align	4


	//----- nvinfo : EIATTR_CUDA_API_VERSION
	.align		4
        /*0000*/ 	.byte	0x04, 0x37
        /*0002*/ 	.short	(.L_8 - .L_7)
.L_7:
        /*0004*/ 	.word	0x00000082


	//----- nvinfo : EIATTR_SPARSE_MMA_MASK
	.align		4
.L_8:
        /*0008*/ 	.byte	0x03, 0x50
        /*000a*/ 	.short	0x0000


	//----- nvinfo : EIATTR_MAXREG_COUNT
	.align		4
        /*000c*/ 	.byte	0x03, 0x1b
        /*000e*/ 	.short	0x00ff


	//----- nvinfo : EIATTR_EXTERNS
	.align		4
        /*0010*/ 	.byte	0x04, 0x0f
        /*0012*/ 	.short	(.L_10 - .L_9)


	//   ....[0]....
	.align		4
.L_9:
        /*0014*/ 	.word	index@(vprintf)


	//----- nvinfo : EIATTR_MERCURY_ISA_VERSION
	.align		4
.L_10:
        /*0018*/ 	.byte	0x03, 0x5f
        /*001a*/ 	.short	0x0101


	//----- nvinfo : EIATTR_VRC_CTA_INIT_COUNT
	.align		4
        /*001c*/ 	.byte	0x02, 0x4a
	.zero		1
	.zero		1


	//----- nvinfo : EIATTR_SYSCALL_OFFSETS
	.align		4
        /*0020*/ 	.byte	0x04, 0x46
        /*0022*/ 	.short	(.L_12 - .L_11)


	//   ....[0]....
.L_11:
        /*0024*/ 	.word	0x000000e0


	//----- nvinfo : EIATTR_EXIT_INSTR_OFFSETS
	.align		4
.L_12:
        /*0028*/ 	.byte	0x04, 0x1c
        /*002a*/ 	.short	(.L_14 - .L_13)


	//   ....[0]....
.L_13:
        /*002c*/ 	.word	0x000000f0


	//----- nvinfo : EIATTR_SW_WAR
	.align		4
.L_14:
        /*0030*/ 	.byte	0x04, 0x36
        /*0032*/ 	.short	(.L_16 - .L_15)
.L_15:
        /*0034*/ 	.word	0x00000008
.L_16:


//--------------------- .nv.callgraph             --------------------------
	.section	.nv.callgraph,"",@"SHT_CUDA_CALLGRAPH"
	.align	4
	.sectionentsize	8
	.align		4
        /*0000*/ 	.word	0x00000000
	.align		4
        /*0004*/ 	.word	0xffffffff
	.align		4
        /*0008*/ 	.word	index@(_Z10cuda_hellov)
	.align		4
        /*000c*/ 	.word	index@(vprintf)
	.align		4
        /*0010*/ 	.word	0x00000000
	.align		4
        /*0014*/ 	.word	0xfffffffe
	.align		4
        /*0018*/ 	.word	0x00000000
	.align		4
        /*001c*/ 	.word	0xfffffffd
	.align		4
        /*0020*/ 	.word	0x00000000
	.align		4
        /*0024*/ 	.word	0xfffffffc


//--------------------- .nv.constant4             --------------------------
	.section	.nv.constant4,"a",@progbits
	.align	8
	.align		8
.nv.constant4:
        /*0000*/ 	.dword	vprintf
	.align		8
        /*0008*/ 	.dword	$str


//--------------------- .text._Z10cuda_hellov     --------------------------
	.section	.text._Z10cuda_hellov,"ax",@progbits
	.align	128
        .global         _Z10cuda_hellov
        .type           _Z10cuda_hellov,@function
        .size           _Z10cuda_hellov,(.L_x_2 - _Z10cuda_hellov)
        .other          _Z10cuda_hellov,@"STO_CUDA_ENTRY STV_DEFAULT"
_Z10cuda_hellov:
.text._Z10cuda_hellov:
[----:B------:R-:W0:Y:S01]  /*0000*/  LDC R1, c[0x0][0x37c] ;  /* 0x0000df00ff017b82 */ /* 0x000e220000000800 */
[----:B------:R-:W1:Y:S01]  /*0010*/  S2R R8, SR_TID.X ;  /* 0x0000000000087919 */ /* 0x000e620000002100 */
[----:B0-----:R-:W-:Y:S01]  /*0020*/  VIADD R1, R1, 0xfffffff8 ;  /* 0xfffffff801017836 */ /* 0x001fe20000000000 */
[----:B------:R-:W-:Y:S01]  /*0030*/  MOV R0, 0x0 ;  /* 0x0000000000007802 */ /* 0x000fe20000000f00 */
[----:B------:R-:W0:Y:S04]  /*0040*/  LDCU UR4, c[0x0][0x2f8] ;  /* 0x00005f00ff0477ac */ /* 0x000e280008000800 */
[----:B------:R2:W3:Y:S01]  /*0050*/  LDC.64 R2, c[0x4][R0] ;  /* 0x0100000000027b82 */ /* 0x0004e20000000a00 */
[----:B------:R-:W4:Y:S01]  /*0060*/  LDCU.64 UR6, c[0x4][0x8] ;  /* 0x01000100ff0677ac */ /* 0x000f220008000a00 */
[----:B------:R-:W5:Y:S01]  /*0070*/  LDCU UR5, c[0x0][0x2fc] ;  /* 0x00005f80ff0577ac */ /* 0x000f620008000800 */
[----:B0-----:R-:W-:Y:S01]  /*0080*/  IADD3 R6, P0, PT, R1, UR4, RZ ;  /* 0x0000000401067c10 */ /* 0x001fe2000ff1e0ff */
[----:B----4-:R-:W-:Y:S01]  /*0090*/  IMAD.U32 R4, RZ, RZ, UR6 ;  /* 0x00000006ff047e24 */ /* 0x010fe2000f8e00ff */
[----:B------:R-:W-:-:S03]  /*00a0*/  MOV R5, UR7 ;  /* 0x0000000700057c02 */ /* 0x000fc60008000f00 */
[----:B-----5:R-:W-:Y:S01]  /*00b0*/  IMAD.X R7, RZ, RZ, UR5, P0 ;  /* 0x00000005ff077e24 */ /* 0x020fe200080e06ff */
[----:B-1----:R2:W-:Y:S07]  /*00c0*/  STL [R1], R8 ;  /* 0x0000000801007387 */ /* 0x0025ee0000100800 */
[----:B------:R-:W-:-:S07]  /*00d0*/  LEPC R20, `(.L_x_0) ;  /* 0x000000001014794e */ /* 0x000fce0000000000 */
[----:B--23--:R-:W-:Y:S05]  /*00e0*/  CALL.ABS.NOINC R2 ;  /* 0x0000000002007343 */ /* 0x00cfea0003c00000 */
.L_x_0:
[----:B------:R-:W-:Y:S05]  /*00f0*/  EXIT ;  /* 0x000000000000794d */ /* 0x000fea0003800000 */
.L_x_1:
[----:B------:R-:W-:-:S00]  /*0100*/  BRA `(.L_x_1) ;  /* 0xfffffffc00fc7947 */ /* 0x000fc0000383ffff */
[----:B------:R-:W-:-:S00]  /*0110*/  NOP ;  /* 0x0000000000007918 */ /* 0x000fc00000000000 */
        /* <DEDUP_REMOVED lines=14> */
.L_x_2:


//--------------------- .nv.global.init           --------------------------
	.section	.nv.global.init,"aw",@progbits
.nv.global.init:
	.type		$str,@object
	.size		$str,(.L_0 - $str)
$str:
        /*0000*/ 	.byte	0x48, 0x65, 0x6c, 0x6c, 0x6f, 0x20, 0x66, 0x72, 0x6f, 0x6d, 0x20, 0x43, 0x55, 0x44, 0x41, 0x20
        /*0010*/ 	.byte	0x74, 0x68, 0x72, 0x65, 0x61, 0x64, 0x20, 0x25, 0x64, 0x0a, 0x00
.L_0:


//--------------------- .nv.shared.reserved.0     --------------------------
	.section	.nv.shared.reserved.0,"aw",@nobits
	.weak		__nv_reservedSMEM_offset_0_alias
	.size		__nv_reservedSMEM_offset_0_alias, 0, 64
	.other		__nv_reservedSMEM_offset_0_alias,@"STO_CUDA_RESERVED_SHARED STV_DEFAULT"
__nv_reservedSMEM_offset_0_alias:
	.zero		0
	.zero		64


//--------------------- .nv.constant0._Z10cuda_hellov --------------------------
	.section	.nv.constant0._Z10cuda_hellov,"a",@progbits
	.sectionflags	@""
	.align	4
.nv.constant0._Z10cuda_hellov:
	.zero		896


//--------------------- SYMBOLS --------------------------

	.type		.nv.reservedSmem.offset0,@object
	.size		.nv.reservedSmem.offset0,0x4
	.type		vprintf,@function
